	.headerflags	@"EF_CUDA_TEXMODE_UNIFIED EF_CUDA_64BIT_ADDRESS EF_CUDA_ACCELERATORS EF_CUDA_SM90 EF_CUDA_VIRTUAL_SM(EF_CUDA_SM90)"
	.elftype	@"ET_EXEC"


//--------------------- .nv.info                  --------------------------
	.section	.nv.info,"",@"SHT_CUDA_INFO"
	.align	4


	//----- nvinfo : EIATTR_REGCOUNT
	.align		4
        /*0000*/ 	.byte	0x04, 0x2f
        /*0002*/ 	.short	(.L_1 - .L_0)
	.align		4
.L_0:
        /*0004*/ 	.word	index@(triton_poi_fused_1)
        /*0008*/ 	.word	0x0000001e


	//----- nvinfo : EIATTR_MIN_STACK_SIZE
	.align		4
.L_1:
        /*000c*/ 	.byte	0x04, 0x12
        /*000e*/ 	.short	(.L_3 - .L_2)
	.align		4
.L_2:
        /*0010*/ 	.word	index@(triton_poi_fused_1)
        /*0014*/ 	.word	0x00000000


	//----- nvinfo : EIATTR_FRAME_SIZE
	.align		4
.L_3:
        /*0018*/ 	.byte	0x04, 0x11
        /*001a*/ 	.short	(.L_5 - .L_4)
	.align		4
.L_4:
        /*001c*/ 	.word	index@(triton_poi_fused_1)
        /*0020*/ 	.word	0x00000000


	//----- nvinfo : EIATTR_MIN_STACK_SIZE
	.align		4
.L_5:
        /*0024*/ 	.byte	0x04, 0x12
        /*0026*/ 	.short	(.L_7 - .L_6)
	.align		4
.L_6:
        /*0028*/ 	.word	index@(triton_poi_fused_1)
        /*002c*/ 	.word	0x00000000
.L_7:


//--------------------- .nv.info.triton_poi_fused_1 --------------------------
	.section	.nv.info.triton_poi_fused_1,"",@"SHT_CUDA_INFO"
	.sectionflags	@""
	.align	4


	//----- nvinfo : EIATTR_CUDA_API_VERSION
	.align		4
        /*0000*/ 	.byte	0x04, 0x37
        /*0002*/ 	.short	(.L_9 - .L_8)
.L_8:
        /*0004*/ 	.word	0x0000007c


	//----- nvinfo : EIATTR_KPARAM_INFO
	.align		4
.L_9:
        /*0008*/ 	.byte	0x04, 0x17
        /*000a*/ 	.short	(.L_11 - .L_10)
.L_10:
        /*000c*/ 	.word	0x00000000
        /*0010*/ 	.short	0x0003
        /*0012*/ 	.short	0x0014
        /*0014*/ 	.byte	0x00, 0xf0, 0x11, 0x00


	//----- nvinfo : EIATTR_KPARAM_INFO
	.align		4
.L_11:
        /*0018*/ 	.byte	0x04, 0x17
        /*001a*/ 	.short	(.L_13 - .L_12)
.L_12:
        /*001c*/ 	.word	0x00000000
        /*0020*/ 	.short	0x0002
        /*0022*/ 	.short	0x0010
        /*0024*/ 	.byte	0x00, 0xf0, 0x11, 0x00


	//----- nvinfo : EIATTR_KPARAM_INFO
	.align		4
.L_13:
        /*0028*/ 	.byte	0x04, 0x17
        /*002a*/ 	.short	(.L_15 - .L_14)
.L_14:
        /*002c*/ 	.word	0x00000000
        /*0030*/ 	.short	0x0001
        /*0032*/ 	.short	0x0008
        /*0034*/ 	.byte	0x00, 0xf4, 0x21, 0x00


	//----- nvinfo : EIATTR_KPARAM_INFO
	.align		4
.L_15:
        /*0038*/ 	.byte	0x04, 0x17
        /*003a*/ 	.short	(.L_17 - .L_16)
.L_16:
        /*003c*/ 	.word	0x00000000
        /*0040*/ 	.short	0x0000
        /*0042*/ 	.short	0x0000
        /*0044*/ 	.byte	0x00, 0xf4, 0x21, 0x00


	//----- nvinfo : EIATTR_SPARSE_MMA_MASK
	.align		4
.L_17:
        /*0048*/ 	.byte	0x03, 0x50
        /*004a*/ 	.short	0x0000


	//----- nvinfo : EIATTR_MAXREG_COUNT
	.align		4
        /*004c*/ 	.byte	0x03, 0x1b
        /*004e*/ 	.short	0x00ff


	//----- nvinfo : EIATTR_EXIT_INSTR_OFFSETS
	.align		4
        /*0050*/ 	.byte	0x04, 0x1c
        /*0052*/ 	.short	(.L_19 - .L_18)


	//   ....[0]....
.L_18:
        /*0054*/ 	.word	0x00000690


	//   ....[1]....
        /*0058*/ 	.word	0x000006e0


	//----- nvinfo : EIATTR_REQNTID
	.align		4
.L_19:
        /*005c*/ 	.byte	0x04, 0x10
        /*005e*/ 	.short	(.L_21 - .L_20)
.L_20:
        /*0060*/ 	.word	0x00000080
        /*0064*/ 	.word	0x00000001
        /*0068*/ 	.word	0x00000001


	//----- nvinfo : EIATTR_CBANK_PARAM_SIZE
	.align		4
.L_21:
        /*006c*/ 	.byte	0x03, 0x19
        /*006e*/ 	.short	0x0018


	//----- nvinfo : EIATTR_PARAM_CBANK
	.align		4
        /*0070*/ 	.byte	0x04, 0x0a
        /*0072*/ 	.short	(.L_23 - .L_22)
	.align		4
.L_22:
        /*0074*/ 	.word	index@(.nv.constant0.triton_poi_fused_1)
        /*0078*/ 	.short	0x0210
        /*007a*/ 	.short	0x0018


	//----- nvinfo : EIATTR_SW_WAR
	.align		4
.L_23:
        /*007c*/ 	.byte	0x04, 0x36
        /*007e*/ 	.short	(.L_25 - .L_24)
.L_24:
        /*0080*/ 	.word	0x00000008
.L_25:


//--------------------- .nv.callgraph             --------------------------
	.section	.nv.callgraph,"",@"SHT_CUDA_CALLGRAPH"
	.align	4
	.sectionentsize	8
	.align		4
        /*0000*/ 	.word	0x00000000
	.align		4
        /*0004*/ 	.word	0xffffffff
	.align		4
        /*0008*/ 	.word	0x00000000
	.align		4
        /*000c*/ 	.word	0xfffffffe
	.align		4
        /*0010*/ 	.word	0x00000000
	.align		4
        /*0014*/ 	.word	0xfffffffd
	.align		4
        /*0018*/ 	.word	0x00000000
	.align		4
        /*001c*/ 	.word	0xfffffffc


//--------------------- .text.triton_poi_fused_1  --------------------------
	.section	.text.triton_poi_fused_1,"ax",@progbits
	.sectionflags	@"SHF_BARRIERS=1"
	.align	128
        .global         triton_poi_fused_1
        .type           triton_poi_fused_1,@function
        .size           triton_poi_fused_1,(.L_x_1 - triton_poi_fused_1)
        .other          triton_poi_fused_1,@"STO_CUDA_ENTRY STV_DEFAULT"
triton_poi_fused_1:
.text.triton_poi_fused_1:
[----:B------:R-:W0:Y:S01]  /*0000*/  LDC R1, c[0x0][0x28] ;  /* 0x00000a00ff017b82 */ /* 0x000e220000000800 */
[----:B------:R-:W1:Y:S07]  /*0010*/  S2R R15, SR_CTAID.X ;  /* 0x00000000000f7919 */ /* 0x000e6e0000002500 */
[----:B------:R-:W2:Y:S01]  /*0020*/  LDC.64 R16, c[0x0][0x210] ;  /* 0x00008400ff107b82 */ /* 0x000ea20000000a00 */
[----:B------:R-:W-:Y:S01]  /*0030*/  IMAD.MOV.U32 R14, RZ, RZ, RZ ;  /* 0x000000ffff0e7224 */ /* 0x000fe200078e00ff */
[----:B------:R-:W-:Y:S01]  /*0040*/  ULDC.64 UR6, c[0x0][0x208] ;  /* 0x0000820000067ab9 */ /* 0x000fe20000000a00 */
[----:B------:R-:W3:Y:S01]  /*0050*/  S2R R18, SR_TID.X ;  /* 0x0000000000127919 */ /* 0x000ee20000002100 */
[----:B------:R-:W4:Y:S01]  /*0060*/  S2R R19, SR_CTAID.Y ;  /* 0x0000000000137919 */ /* 0x000f220000002600 */
[----:B-1----:R-:W-:Y:S01]  /*0070*/  IMAD.SHL.U32 R15, R15, 0x10, RZ ;  /* 0x000000100f0f7824 */ /* 0x002fe200078e00ff */
[----:B---3--:R-:W-:-:S04]  /*0080*/  SHF.R.U32.HI R0, RZ, 0x4, R18 ;  /* 0x00000004ff007819 */ /* 0x008fc80000011612 */
[----:B------:R-:W-:Y:S01]  /*0090*/  LOP3.LUT R4, R15, 0xf, R18, 0xf8, !PT ;  /* 0x0000000f0f047812 */ /* 0x000fe200078ef812 */
[----:B----4-:R-:W-:Y:S01]  /*00a0*/  IMAD.SHL.U32 R19, R19, 0x40, RZ ;  /* 0x0000004013137824 */ /* 0x010fe200078e00ff */
[----:B------:R-:W-:Y:S02]  /*00b0*/  SGXT.U32 R0, R0, 0x3 ;  /* 0x000000030000781a */ /* 0x000fe40000000000 */
[----:B------:R-:W-:Y:S02]  /*00c0*/  ISETP.GE.AND P0, PT, R4, 0x9, PT ;  /* 0x000000090400780c */ /* 0x000fe40003f06270 */
[----:B------:R-:W-:Y:S02]  /*00d0*/  LOP3.LUT R3, R19, 0x8, R0, 0xfe, !PT ;  /* 0x0000000813037812 */ /* 0x000fe400078efe00 */
[----:B------:R-:W-:Y:S02]  /*00e0*/  LOP3.LUT R2, R19, R0, RZ, 0xfc, !PT ;  /* 0x0000000013027212 */ /* 0x000fe400078efcff */
[C---:B------:R-:W-:Y:S01]  /*00f0*/  ISETP.LT.AND P2, PT, R3.reuse, 0x200, !P0 ;  /* 0x000002000300780c */ /* 0x040fe20004741270 */
[--C-:B------:R-:W-:Y:S01]  /*0100*/  IMAD R3, R3, 0x9, R4.reuse ;  /* 0x0000000903037824 */ /* 0x100fe200078e0204 */
[----:B------:R-:W-:Y:S01]  /*0110*/  LOP3.LUT R6, R19, 0x10, R0, 0xfe, !PT ;  /* 0x0000001013067812 */ /* 0x000fe200078efe00 */
[----:B------:R-:W-:Y:S01]  /*0120*/  IMAD R5, R2, 0x9, R4 ;  /* 0x0000000902057824 */ /* 0x000fe200078e0204 */
[----:B------:R-:W-:-:S02]  /*0130*/  LOP3.LUT R7, R19, 0x18, R0, 0xfe, !PT ;  /* 0x0000001813077812 */ /* 0x000fc400078efe00 */
[----:B------:R-:W-:Y:S01]  /*0140*/  ISETP.LT.AND P1, PT, R2, 0x200, !P0 ;  /* 0x000002000200780c */ /* 0x000fe20004721270 */
[----:B--2---:R-:W-:Y:S01]  /*0150*/  IMAD.WIDE R2, R3, 0x4, R16 ;  /* 0x0000000403027825 */ /* 0x004fe200078e0210 */
[----:B------:R-:W-:Y:S02]  /*0160*/  ISETP.LT.AND P6, PT, R6, 0x200, !P0 ;  /* 0x000002000600780c */ /* 0x000fe400047c1270 */
[----:B------:R-:W-:Y:S02]  /*0170*/  LOP3.LUT R8, R19, 0x20, R0, 0xfe, !PT ;  /* 0x0000002013087812 */ /* 0x000fe400078efe00 */
[----:B------:R-:W-:Y:S01]  /*0180*/  ISETP.LT.AND P5, PT, R7, 0x200, !P0 ;  /* 0x000002000700780c */ /* 0x000fe200047a1270 */
[----:B------:R1:W2:Y:S01]  /*0190*/  @P2 LDG.E.EL R14, desc[UR6][R2.64] ;  /* 0x00000006020e2981 */ /* 0x0002a2000c2e1900 */
[----:B------:R-:W-:Y:S02]  /*01a0*/  LOP3.LUT R4, R19, 0x28, R0, 0xfe, !PT ;  /* 0x0000002813047812 */ /* 0x000fe400078efe00 */
[----:B------:R-:W-:-:S02]  /*01b0*/  LOP3.LUT R6, R19, 0x30, R0, 0xfe, !PT ;  /* 0x0000003013067812 */ /* 0x000fc400078efe00 */
[----:B------:R-:W-:Y:S02]  /*01c0*/  LOP3.LUT R7, R19, 0x38, R0, 0xfe, !PT ;  /* 0x0000003813077812 */ /* 0x000fe400078efe00 */
[----:B------:R-:W-:Y:S02]  /*01d0*/  ISETP.LT.AND P4, PT, R8, 0x200, !P0 ;  /* 0x000002000800780c */ /* 0x000fe40004781270 */
[----:B------:R-:W-:Y:S02]  /*01e0*/  ISETP.LT.AND P3, PT, R4, 0x200, !P0 ;  /* 0x000002000400780c */ /* 0x000fe40004761270 */
[----:B------:R-:W-:Y:S02]  /*01f0*/  ISETP.LT.AND P2, PT, R6, 0x200, !P0 ;  /* 0x000002000600780c */ /* 0x000fe40004741270 */
[----:B------:R-:W-:Y:S01]  /*0200*/  ISETP.LT.AND P0, PT, R7, 0x200, !P0 ;  /* 0x000002000700780c */ /* 0x000fe20004701270 */
[C---:B------:R-:W-:Y:S02]  /*0210*/  VIADD R7, R5.reuse, 0x90 ;  /* 0x0000009005077836 */ /* 0x040fe40000000000 */
[----:B------:R-:W-:-:S02]  /*0220*/  VIADD R9, R5, 0xd8 ;  /* 0x000000d805097836 */ /* 0x000fc40000000000 */
[C---:B------:R-:W-:Y:S02]  /*0230*/  VIADD R11, R5.reuse, 0x120 ;  /* 0x00000120050b7836 */ /* 0x040fe40000000000 */
[C---:B------:R-:W-:Y:S02]  /*0240*/  VIADD R13, R5.reuse, 0x168 ;  /* 0x00000168050d7836 */ /* 0x040fe40000000000 */
[C---:B------:R-:W-:Y:S02]  /*0250*/  VIADD R23, R5.reuse, 0x1b0 ;  /* 0x000001b005177836 */ /* 0x040fe40000000000 */
[C---:B------:R-:W-:Y:S02]  /*0260*/  VIADD R25, R5.reuse, 0x1f8 ;  /* 0x000001f805197836 */ /* 0x040fe40000000000 */
[----:B-1----:R-:W-:-:S04]  /*0270*/  IMAD.WIDE R2, R5, 0x4, R16 ;  /* 0x0000000405027825 */ /* 0x002fc800078e0210 */
[----:B------:R-:W-:-:S04]  /*0280*/  IMAD.WIDE R4, R7, 0x4, R16 ;  /* 0x0000000407047825 */ /* 0x000fc800078e0210 */
[----:B------:R-:W-:-:S04]  /*0290*/  IMAD.WIDE R6, R9, 0x4, R16 ;  /* 0x0000000409067825 */ /* 0x000fc800078e0210 */
[----:B------:R-:W-:Y:S01]  /*02a0*/  IMAD.WIDE R8, R11, 0x4, R16 ;  /* 0x000000040b087825 */ /* 0x000fe200078e0210 */
[----:B------:R-:W-:-:S03]  /*02b0*/  CS2R R20, SRZ ;  /* 0x0000000000147805 */ /* 0x000fc6000001ff00 */
[----:B------:R-:W-:-:S03]  /*02c0*/  IMAD.WIDE R10, R13, 0x4, R16 ;  /* 0x000000040d0a7825 */ /* 0x000fc600078e0210 */
[----:B------:R1:W3:Y:S01]  /*02d0*/  @P6 LDG.E.EL R20, desc[UR6][R4.64] ;  /* 0x0000000604146981 */ /* 0x0002e2000c2e1900 */
[--C-:B------:R-:W-:Y:S01]  /*02e0*/  IMAD.WIDE R12, R23, 0x4, R16.reuse ;  /* 0x00000004170c7825 */ /* 0x100fe200078e0210 */
[----:B------:R-:W-:Y:S02]  /*02f0*/  CS2R R22, SRZ ;  /* 0x0000000000167805 */ /* 0x000fe4000001ff00 */
[----:B------:R-:W4:Y:S01]  /*0300*/  @P5 LDG.E.EL R21, desc[UR6][R6.64] ;  /* 0x0000000606155981 */ /* 0x000f22000c2e1900 */
[----:B------:R-:W-:Y:S01]  /*0310*/  IMAD.WIDE R16, R25, 0x4, R16 ;  /* 0x0000000419107825 */ /* 0x000fe200078e0210 */
[----:B------:R-:W-:Y:S02]  /*0320*/  CS2R R24, SRZ ;  /* 0x0000000000187805 */ /* 0x000fe4000001ff00 */
[----:B------:R-:W5:Y:S01]  /*0330*/  @P4 LDG.E.EL R22, desc[UR6][R8.64] ;  /* 0x0000000608164981 */ /* 0x000f62000c2e1900 */
[----:B------:R-:W-:-:S03]  /*0340*/  IMAD.MOV.U32 R26, RZ, RZ, RZ ;  /* 0x000000ffff1a7224 */ /* 0x000fc600078e00ff */
[----:B------:R-:W5:Y:S04]  /*0350*/  @P3 LDG.E.EL R24, desc[UR6][R10.64] ;  /* 0x000000060a183981 */ /* 0x000f68000c2e1900 */
[----:B------:R1:W5:Y:S04]  /*0360*/  @P2 LDG.E.EL R23, desc[UR6][R12.64] ;  /* 0x000000060c172981 */ /* 0x000368000c2e1900 */
[----:B------:R1:W5:Y:S04]  /*0370*/  @P1 LDG.E.EL R25, desc[UR6][R2.64] ;  /* 0x0000000602191981 */ /* 0x000368000c2e1900 */
[----:B------:R-:W5:Y:S01]  /*0380*/  @P0 LDG.E.EL R26, desc[UR6][R16.64] ;  /* 0x00000006101a0981 */ /* 0x000f62000c2e1900 */
[----:B------:R-:W1:Y:S01]  /*0390*/  S2R R27, SR_TID.X ;  /* 0x00000000001b7919 */ /* 0x000e620000002100 */
[----:B------:R-:W1:Y:S01]  /*03a0*/  S2UR UR5, SR_CgaCtaId ;  /* 0x00000000000579c3 */ /* 0x000e620000008800 */
[----:B------:R-:W-:-:S02]  /*03b0*/  UMOV UR4, 0x400 ;  /* 0x0000040000047882 */ /* 0x000fc40000000000 */
[----:B01----:R-:W-:Y:S01]  /*03c0*/  UPRMT UR4, UR5, 0x654, UR4 ;  /* 0x0000065405047896 */ /* 0x003fe20008000004 */
[----:B------:R-:W-:Y:S01]  /*03d0*/  IMAD.SHL.U32 R4, R27, 0x40, RZ ;  /* 0x000000401b047824 */ /* 0x000fe200078e00ff */
[----:B------:R-:W-:-:S04]  /*03e0*/  SHF.R.U32.HI R5, RZ, 0x4, R27 ;  /* 0x00000004ff057819 */ /* 0x000fc8000001161b */
[----:B------:R-:W-:Y:S02]  /*03f0*/  SGXT.U32 R5, R5, 0x3 ;  /* 0x000000030505781a */ /* 0x000fe40000000000 */
[----:B------:R-:W-:-:S04]  /*0400*/  LOP3.LUT R4, R4, 0x3c0, RZ, 0xc0, !PT ;  /* 0x000003c004047812 */ /* 0x000fc800078ec0ff */
[C---:B------:R-:W-:Y:S02]  /*0410*/  LOP3.LUT R5, R4.reuse, R5, RZ, 0xfc, !PT ;  /* 0x0000000504057212 */ /* 0x040fe400078efcff */
[----:B------:R-:W-:-:S05]  /*0420*/  LEA.HI R4, R4, UR4, RZ, 0x1e ;  /* 0x0000000404047c11 */ /* 0x000fca000f8ff0ff */
[----:B------:R-:W-:Y:S01]  /*0430*/  IMAD R13, R5, 0x4, R4 ;  /* 0x00000004050d7824 */ /* 0x000fe200078e0204 */
[C---:B------:R-:W-:Y:S01]  /*0440*/  LOP3.LUT R2, R27.reuse, 0x70, RZ, 0xc0, !PT ;  /* 0x000000701b027812 */ /* 0x040fe200078ec0ff */
[----:B------:R-:W-:-:S04]  /*0450*/  IMAD.SHL.U32 R8, R27, 0x4, RZ ;  /* 0x000000041b087824 */ /* 0x000fc800078e00ff */
[----:B------:R-:W-:Y:S01]  /*0460*/  VIADD R3, R2, UR4 ;  /* 0x0000000402037c36 */ /* 0x000fe20008000000 */
[----:B------:R-:W-:-:S05]  /*0470*/  LOP3.LUT R8, R8, 0x1fc, RZ, 0xc0, !PT ;  /* 0x000001fc08087812 */ /* 0x000fca00078ec0ff */
[----:B------:R-:W-:Y:S02]  /*0480*/  IMAD R4, R8, 0x4, R3 ;  /* 0x0000000408047824 */ /* 0x000fe400078e0203 */
[----:B------:R-:W-:Y:S01]  /*0490*/  IMAD.SHL.U32 R18, R18, 0x4, RZ ;  /* 0x0000000412127824 */ /* 0x000fe200078e00ff */
[----:B------:R-:W0:Y:S04]  /*04a0*/  LDC.64 R2, c[0x0][0x218] ;  /* 0x00008600ff027b82 */ /* 0x000e280000000a00 */
[----:B------:R-:W-:-:S04]  /*04b0*/  LOP3.LUT R18, R19, 0x3c, R18, 0xf8, !PT ;  /* 0x0000003c13127812 */ /* 0x000fc800078ef812 */
[----:B------:R-:W-:-:S04]  /*04c0*/  SHF.R.S32.HI R9, RZ, 0x1f, R18 ;  /* 0x0000001fff097819 */ /* 0x000fc80000011412 */
[----:B------:R-:W-:-:S04]  /*04d0*/  LEA.HI R9, R9, R18, RZ, 0x4 ;  /* 0x0000001209097211 */ /* 0x000fc800078f20ff */
[----:B------:R-:W-:Y:S02]  /*04e0*/  LOP3.LUT R11, R9, 0xfffffff0, RZ, 0xc0, !PT ;  /* 0xfffffff0090b7812 */ /* 0x000fe400078ec0ff */
[----:B------:R-:W-:Y:S02]  /*04f0*/  SHF.R.S32.HI R10, RZ, 0x4, R9 ;  /* 0x00000004ff0a7819 */ /* 0x000fe40000011409 */
[C---:B------:R-:W-:Y:S01]  /*0500*/  ISETP.GE.AND P0, PT, R18.reuse, 0x200, PT ;  /* 0x000002001200780c */ /* 0x040fe20003f06270 */
[----:B------:R-:W-:Y:S01]  /*0510*/  IMAD.IADD R11, R18, 0x1, -R11 ;  /* 0x00000001120b7824 */ /* 0x000fe200078e0a0b */
[----:B------:R-:W-:Y:S02]  /*0520*/  LOP3.LUT R9, R15, R0, RZ, 0xfc, !PT ;  /* 0x000000000f097212 */ /* 0x000fe400078efcff */
[----:B------:R-:W-:Y:S01]  /*0530*/  LOP3.LUT R0, R15, 0x8, R0, 0xfe, !PT ;  /* 0x000000080f007812 */ /* 0x000fe200078efe00 */
[----:B------:R-:W-:Y:S01]  /*0540*/  IMAD R12, R10, 0x90, R11 ;  /* 0x000000900a0c7824 */ /* 0x000fe200078e020b */
[----:B------:R-:W-:-:S02]  /*0550*/  ISETP.LT.AND P1, PT, R9, 0x9, !P0 ;  /* 0x000000090900780c */ /* 0x000fc40004721270 */
[----:B------:R-:W-:Y:S01]  /*0560*/  ISETP.LT.AND P0, PT, R0, 0x9, !P0 ;  /* 0x000000090000780c */ /* 0x000fe20004701270 */
[----:B------:R-:W-:-:S04]  /*0570*/  IMAD R11, R9, 0x10, R12 ;  /* 0x00000010090b7824 */ /* 0x000fc800078e020c */
[----:B0-----:R-:W-:Y:S01]  /*0580*/  IMAD.WIDE R10, R11, 0x4, R2 ;  /* 0x000000040b0a7825 */ /* 0x001fe200078e0202 */
[----:B--2---:R-:W-:Y:S04]  /*0590*/  STS [R13+0x20], R14 ;  /* 0x0000200e0d007388 */ /* 0x004fe80000000800 */
[----:B---3--:R-:W-:Y:S04]  /*05a0*/  STS [R13+0x40], R20 ;  /* 0x000040140d007388 */ /* 0x008fe80000000800 */
[----:B----4-:R-:W-:Y:S04]  /*05b0*/  STS [R13+0x60], R21 ;  /* 0x000060150d007388 */ /* 0x010fe80000000800 */
[----:B-----5:R-:W-:Y:S04]  /*05c0*/  STS [R13+0x80], R22 ;  /* 0x000080160d007388 */ /* 0x020fe80000000800 */
[----:B------:R-:W-:Y:S04]  /*05d0*/  STS [R13+0xa0], R24 ;  /* 0x0000a0180d007388 */ /* 0x000fe80000000800 */
[----:B------:R-:W-:Y:S04]  /*05e0*/  STS [R13+0xc0], R23 ;  /* 0x0000c0170d007388 */ /* 0x000fe80000000800 */
[----:B------:R-:W-:Y:S04]  /*05f0*/  STS [R13], R25 ;  /* 0x000000190d007388 */ /* 0x000fe80000000800 */
[----:B------:R0:W-:Y:S01]  /*0600*/  STS [R13+0xe0], R26 ;  /* 0x0000e01a0d007388 */ /* 0x0001e20000000800 */
[----:B------:R-:W-:Y:S06]  /*0610*/  BAR.SYNC.DEFER_BLOCKING 0x0 ;  /* 0x0000000000007b1d */ /* 0x000fec0000010000 */
[----:B------:R-:W1:Y:S01]  /*0620*/  LDS.128 R4, [R4] ;  /* 0x0000000004047984 */ /* 0x000e620000000c00 */
[----:B0-----:R-:W-:-:S04]  /*0630*/  LOP3.LUT R13, R8, 0x200, RZ, 0xfc, !PT ;  /* 0x00000200080d7812 */ /* 0x001fc800078efcff */
[----:B------:R-:W-:-:S04]  /*0640*/  SHF.R.U32.HI R13, RZ, 0x2, R13 ;  /* 0x00000002ff0d7819 */ /* 0x000fc8000001160d */
[----:B------:R-:W-:-:S05]  /*0650*/  LOP3.LUT R13, R13, 0xf0, RZ, 0xc0, !PT ;  /* 0x000000f00d0d7812 */ /* 0x000fca00078ec0ff */
[----:B------:R-:W-:-:S04]  /*0660*/  VIADD R13, R13, UR4 ;  /* 0x000000040d0d7c36 */ /* 0x000fc80008000000 */
[----:B------:R-:W-:Y:S01]  /*0670*/  IMAD R13, R8, 0x4, R13 ;  /* 0x00000004080d7824 */ /* 0x000fe200078e020d */
[----:B-1----:R0:W-:Y:S02]  /*0680*/  @P1 STG.E.128 desc[UR6][R10.64], R4 ;  /* 0x000000040a001986 */ /* 0x0021e4000c101d06 */
[----:B0-----:R-:W-:Y:S05]  /*0690*/  @!P0 EXIT ;  /* 0x000000000000894d */ /* 0x001fea0003800000 */
[----:B0-----:R-:W0:Y:S01]  /*06a0*/  LDS.128 R8, [R13+0x800] ;  /* 0x000800000d087984 */ /* 0x001e220000000c00 */
[----:B------:R-:W-:-:S04]  /*06b0*/  IMAD R5, R0, 0x10, R12 ;  /* 0x0000001000057824 */ /* 0x000fc800078e020c */
[----:B------:R-:W-:-:S05]  /*06c0*/  IMAD.WIDE R2, R5, 0x4, R2 ;  /* 0x0000000405027825 */ /* 0x000fca00078e0202 */
[----:B0-----:R-:W-:Y:S01]  /*06d0*/  STG.E.128 desc[UR6][R2.64], R8 ;  /* 0x0000000802007986 */ /* 0x001fe2000c101d06 */
[----:B------:R-:W-:Y:S05]  /*06e0*/  EXIT ;  /* 0x000000000000794d */ /* 0x000fea0003800000 */
.L_x_0:
[----:B------:R-:W-:-:S00]  /*06f0*/  BRA `(.L_x_0) ;  /* 0xfffffffc00fc7947 */ /* 0x000fc0000383ffff */
[----:B------:R-:W-:-:S00]  /*0700*/  NOP ;  /* 0x0000000000007918 */ /* 0x000fc00000000000 */
[----:B------:R-:W-:-:S00]  /*0710*/  NOP ;  /* 0x0000000000007918 */ /* 0x000fc00000000000 */
[----:B------:R-:W-:-:S00]  /*0720*/  NOP ;  /* 0x0000000000007918 */ /* 0x000fc00000000000 */
[----:B------:R-:W-:-:S00]  /*0730*/  NOP ;  /* 0x0000000000007918 */ /* 0x000fc00000000000 */
[----:B------:R-:W-:-:S00]  /*0740*/  NOP ;  /* 0x0000000000007918 */ /* 0x000fc00000000000 */
[----:B------:R-:W-:-:S00]  /*0750*/  NOP ;  /* 0x0000000000007918 */ /* 0x000fc00000000000 */
[----:B------:R-:W-:-:S00]  /*0760*/  NOP ;  /* 0x0000000000007918 */ /* 0x000fc00000000000 */
[----:B------:R-:W-:-:S00]  /*0770*/  NOP ;  /* 0x0000000000007918 */ /* 0x000fc00000000000 */
.L_x_1:


//--------------------- .nv.shared.triton_poi_fused_1 --------------------------
	.section	.nv.shared.triton_poi_fused_1,"aw",@nobits
	.sectionflags	@""
	.align	16
	.zero		1024


//--------------------- .nv.constant0.triton_poi_fused_1 --------------------------
	.section	.nv.constant0.triton_poi_fused_1,"a",@progbits
	.sectionflags	@""
	.align	4
.nv.constant0.triton_poi_fused_1:
	.zero		552
